	.headerflags	@"EF_CUDA_TEXMODE_UNIFIED EF_CUDA_64BIT_ADDRESS EF_CUDA_ACCELERATORS EF_CUDA_SM90 EF_CUDA_VIRTUAL_SM(EF_CUDA_SM90)"
	.elftype	@"ET_EXEC"


//--------------------- .nv.info                  --------------------------
	.section	.nv.info,"",@"SHT_CUDA_INFO"
	.align	4


	//----- nvinfo : EIATTR_REGCOUNT
	.align		4
        /*0000*/ 	.byte	0x04, 0x2f
        /*0002*/ 	.short	(.L_1 - .L_0)
	.align		4
.L_0:
        /*0004*/ 	.word	index@(triton_poi_fused_cat_20)
        /*0008*/ 	.word	0x00000028


	//----- nvinfo : EIATTR_MIN_STACK_SIZE
	.align		4
.L_1:
        /*000c*/ 	.byte	0x04, 0x12
        /*000e*/ 	.short	(.L_3 - .L_2)
	.align		4
.L_2:
        /*0010*/ 	.word	index@(triton_poi_fused_cat_20)
        /*0014*/ 	.word	0x00000000


	//----- nvinfo : EIATTR_FRAME_SIZE
	.align		4
.L_3:
        /*0018*/ 	.byte	0x04, 0x11
        /*001a*/ 	.short	(.L_5 - .L_4)
	.align		4
.L_4:
        /*001c*/ 	.word	index@(triton_poi_fused_cat_20)
        /*0020*/ 	.word	0x00000000


	//----- nvinfo : EIATTR_MIN_STACK_SIZE
	.align		4
.L_5:
        /*0024*/ 	.byte	0x04, 0x12
        /*0026*/ 	.short	(.L_7 - .L_6)
	.align		4
.L_6:
        /*0028*/ 	.word	index@(triton_poi_fused_cat_20)
        /*002c*/ 	.word	0x00000000
.L_7:


//--------------------- .nv.info.triton_poi_fused_cat_20 --------------------------
	.section	.nv.info.triton_poi_fused_cat_20,"",@"SHT_CUDA_INFO"
	.sectionflags	@""
	.align	4


	//----- nvinfo : EIATTR_CUDA_API_VERSION
	.align		4
        /*0000*/ 	.byte	0x04, 0x37
        /*0002*/ 	.short	(.L_9 - .L_8)
.L_8:
        /*0004*/ 	.word	0x0000007c


	//----- nvinfo : EIATTR_KPARAM_INFO
	.align		4
.L_9:
        /*0008*/ 	.byte	0x04, 0x17
        /*000a*/ 	.short	(.L_11 - .L_10)
.L_10:
        /*000c*/ 	.word	0x00000000
        /*0010*/ 	.short	0x000d
        /*0012*/ 	.short	0x0068
        /*0014*/ 	.byte	0x00, 0xf0, 0x11, 0x00


	//----- nvinfo : EIATTR_KPARAM_INFO
	.align		4
.L_11:
        /*0018*/ 	.byte	0x04, 0x17
        /*001a*/ 	.short	(.L_13 - .L_12)
.L_12:
        /*001c*/ 	.word	0x00000000
        /*0020*/ 	.short	0x000c
        /*0022*/ 	.short	0x0060
        /*0024*/ 	.byte	0x00, 0xf4, 0x21, 0x00


	//----- nvinfo : EIATTR_KPARAM_INFO
	.align		4
.L_13:
        /*0028*/ 	.byte	0x04, 0x17
        /*002a*/ 	.short	(.L_15 - .L_14)
.L_14:
        /*002c*/ 	.word	0x00000000
        /*0030*/ 	.short	0x000b
        /*0032*/ 	.short	0x0058
        /*0034*/ 	.byte	0x00, 0xf4, 0x21, 0x00


	//----- nvinfo : EIATTR_KPARAM_INFO
	.align		4
.L_15:
        /*0038*/ 	.byte	0x04, 0x17
        /*003a*/ 	.short	(.L_17 - .L_16)
.L_16:
        /*003c*/ 	.word	0x00000000
        /*0040*/ 	.short	0x000a
        /*0042*/ 	.short	0x0050
        /*0044*/ 	.byte	0x00, 0xf4, 0x21, 0x00


	//----- nvinfo : EIATTR_KPARAM_INFO
	.align		4
.L_17:
        /*0048*/ 	.byte	0x04, 0x17
        /*004a*/ 	.short	(.L_19 - .L_18)
.L_18:
        /*004c*/ 	.word	0x00000000
        /*0050*/ 	.short	0x0009
        /*0052*/ 	.short	0x0048
        /*0054*/ 	.byte	0x00, 0xf4, 0x21, 0x00


	//----- nvinfo : EIATTR_KPARAM_INFO
	.align		4
.L_19:
        /*0058*/ 	.byte	0x04, 0x17
        /*005a*/ 	.short	(.L_21 - .L_20)
.L_20:
        /*005c*/ 	.word	0x00000000
        /*0060*/ 	.short	0x0008
        /*0062*/ 	.short	0x0040
        /*0064*/ 	.byte	0x00, 0xf4, 0x21, 0x00


	//----- nvinfo : EIATTR_KPARAM_INFO
	.align		4
.L_21:
        /*0068*/ 	.byte	0x04, 0x17
        /*006a*/ 	.short	(.L_23 - .L_22)
.L_22:
        /*006c*/ 	.word	0x00000000
        /*0070*/ 	.short	0x0007
        /*0072*/ 	.short	0x0038
        /*0074*/ 	.byte	0x00, 0xf4, 0x21, 0x00


	//----- nvinfo : EIATTR_KPARAM_INFO
	.align		4
.L_23:
        /*0078*/ 	.byte	0x04, 0x17
        /*007a*/ 	.short	(.L_25 - .L_24)
.L_24:
        /*007c*/ 	.word	0x00000000
        /*0080*/ 	.short	0x0006
        /*0082*/ 	.short	0x0030
        /*0084*/ 	.byte	0x00, 0xf4, 0x21, 0x00


	//----- nvinfo : EIATTR_KPARAM_INFO
	.align		4
.L_25:
        /*0088*/ 	.byte	0x04, 0x17
        /*008a*/ 	.short	(.L_27 - .L_26)
.L_26:
        /*008c*/ 	.word	0x00000000
        /*0090*/ 	.short	0x0005
        /*0092*/ 	.short	0x0028
        /*0094*/ 	.byte	0x00, 0xf4, 0x21, 0x00


	//----- nvinfo : EIATTR_KPARAM_INFO
	.align		4
.L_27:
        /*0098*/ 	.byte	0x04, 0x17
        /*009a*/ 	.short	(.L_29 - .L_28)
.L_28:
        /*009c*/ 	.word	0x00000000
        /*00a0*/ 	.short	0x0004
        /*00a2*/ 	.short	0x0020
        /*00a4*/ 	.byte	0x00, 0xf4, 0x21, 0x00


	//----- nvinfo : EIATTR_KPARAM_INFO
	.align		4
.L_29:
        /*00a8*/ 	.byte	0x04, 0x17
        /*00aa*/ 	.short	(.L_31 - .L_30)
.L_30:
        /*00ac*/ 	.word	0x00000000
        /*00b0*/ 	.short	0x0003
        /*00b2*/ 	.short	0x0018
        /*00b4*/ 	.byte	0x00, 0xf4, 0x21, 0x00


	//----- nvinfo : EIATTR_KPARAM_INFO
	.align		4
.L_31:
        /*00b8*/ 	.byte	0x04, 0x17
        /*00ba*/ 	.short	(.L_33 - .L_32)
.L_32:
        /*00bc*/ 	.word	0x00000000
        /*00c0*/ 	.short	0x0002
        /*00c2*/ 	.short	0x0010
        /*00c4*/ 	.byte	0x00, 0xf4, 0x21, 0x00


	//----- nvinfo : EIATTR_KPARAM_INFO
	.align		4
.L_33:
        /*00c8*/ 	.byte	0x04, 0x17
        /*00ca*/ 	.short	(.L_35 - .L_34)
.L_34:
        /*00cc*/ 	.word	0x00000000
        /*00d0*/ 	.short	0x0001
        /*00d2*/ 	.short	0x0008
        /*00d4*/ 	.byte	0x00, 0xf4, 0x21, 0x00


	//----- nvinfo : EIATTR_KPARAM_INFO
	.align		4
.L_35:
        /*00d8*/ 	.byte	0x04, 0x17
        /*00da*/ 	.short	(.L_37 - .L_36)
.L_36:
        /*00dc*/ 	.word	0x00000000
        /*00e0*/ 	.short	0x0000
        /*00e2*/ 	.short	0x0000
        /*00e4*/ 	.byte	0x00, 0xf4, 0x21, 0x00


	//----- nvinfo : EIATTR_SPARSE_MMA_MASK
	.align		4
.L_37:
        /*00e8*/ 	.byte	0x03, 0x50
        /*00ea*/ 	.short	0x0000


	//----- nvinfo : EIATTR_MAXREG_COUNT
	.align		4
        /*00ec*/ 	.byte	0x03, 0x1b
        /*00ee*/ 	.short	0x00ff


	//----- nvinfo : EIATTR_EXIT_INSTR_OFFSETS
	.align		4
        /*00f0*/ 	.byte	0x04, 0x1c
        /*00f2*/ 	.short	(.L_39 - .L_38)


	//   ....[0]....
.L_38:
        /*00f4*/ 	.word	0x000017d0


	//   ....[1]....
        /*00f8*/ 	.word	0x000017f0


	//----- nvinfo : EIATTR_REQNTID
	.align		4
.L_39:
        /*00fc*/ 	.byte	0x04, 0x10
        /*00fe*/ 	.short	(.L_41 - .L_40)
.L_40:
        /*0100*/ 	.word	0x00000100
        /*0104*/ 	.word	0x00000001
        /*0108*/ 	.word	0x00000001


	//----- nvinfo : EIATTR_CBANK_PARAM_SIZE
	.align		4
.L_41:
        /*010c*/ 	.byte	0x03, 0x19
        /*010e*/ 	.short	0x006c


	//----- nvinfo : EIATTR_PARAM_CBANK
	.align		4
        /*0110*/ 	.byte	0x04, 0x0a
        /*0112*/ 	.short	(.L_43 - .L_42)
	.align		4
.L_42:
        /*0114*/ 	.word	index@(.nv.constant0.triton_poi_fused_cat_20)
        /*0118*/ 	.short	0x0210
        /*011a*/ 	.short	0x006c


	//----- nvinfo : EIATTR_SW_WAR
	.align		4
.L_43:
        /*011c*/ 	.byte	0x04, 0x36
        /*011e*/ 	.short	(.L_45 - .L_44)
.L_44:
        /*0120*/ 	.word	0x00000008
.L_45:


//--------------------- .nv.callgraph             --------------------------
	.section	.nv.callgraph,"",@"SHT_CUDA_CALLGRAPH"
	.align	4
	.sectionentsize	8
	.align		4
        /*0000*/ 	.word	0x00000000
	.align		4
        /*0004*/ 	.word	0xffffffff
	.align		4
        /*0008*/ 	.word	0x00000000
	.align		4
        /*000c*/ 	.word	0xfffffffe
	.align		4
        /*0010*/ 	.word	0x00000000
	.align		4
        /*0014*/ 	.word	0xfffffffd
	.align		4
        /*0018*/ 	.word	0x00000000
	.align		4
        /*001c*/ 	.word	0xfffffffc


//--------------------- .text.triton_poi_fused_cat_20 --------------------------
	.section	.text.triton_poi_fused_cat_20,"ax",@progbits
	.align	128
        .global         triton_poi_fused_cat_20
        .type           triton_poi_fused_cat_20,@function
        .size           triton_poi_fused_cat_20,(.L_x_1 - triton_poi_fused_cat_20)
        .other          triton_poi_fused_cat_20,@"STO_CUDA_ENTRY STV_DEFAULT"
triton_poi_fused_cat_20:
.text.triton_poi_fused_cat_20:
[----:B------:R-:W0:Y:S01]  /*0000*/  LDC R1, c[0x0][0x28] ;  /* 0x00000a00ff017b82 */ /* 0x000e220000000800 */
[----:B------:R-:W1:Y:S01]  /*0010*/  S2R R0, SR_TID.X ;  /* 0x0000000000007919 */ /* 0x000e620000002100 */
[----:B------:R-:W-:-:S06]  /*0020*/  IMAD.MOV.U32 R8, RZ, RZ, RZ ;  /* 0x000000ffff087224 */ /* 0x000fcc00078e00ff */
[----:B------:R-:W2:Y:S01]  /*0030*/  LDC.64 R24, c[0x0][0x210] ;  /* 0x00008400ff187b82 */ /* 0x000ea20000000a00 */
[----:B------:R-:W-:Y:S01]  /*0040*/  IMAD.MOV.U32 R16, RZ, RZ, RZ ;  /* 0x000000ffff107224 */ /* 0x000fe200078e00ff */
[----:B------:R-:W3:Y:S01]  /*0050*/  S2R R3, SR_CTAID.X ;  /* 0x0000000000037919 */ /* 0x000ee20000002500 */
[----:B------:R-:W-:-:S05]  /*0060*/  ULDC.64 UR4, c[0x0][0x208] ;  /* 0x0000820000047ab9 */ /* 0x000fca0000000a00 */
[----:B------:R-:W4:Y:S08]  /*0070*/  LDC.64 R20, c[0x0][0x218] ;  /* 0x00008600ff147b82 */ /* 0x000f300000000a00 */
[----:B------:R-:W5:Y:S01]  /*0080*/  LDC.64 R32, c[0x0][0x228] ;  /* 0x00008a00ff207b82 */ /* 0x000f620000000a00 */
[----:B-1----:R-:W-:-:S05]  /*0090*/  IMAD.SHL.U32 R0, R0, 0x2, RZ ;  /* 0x0000000200007824 */ /* 0x002fca00078e00ff */
[----:B------:R-:W-:-:S05]  /*00a0*/  LOP3.LUT R0, R0, 0x1fe, RZ, 0xc0, !PT ;  /* 0x000001fe00007812 */ /* 0x000fca00078ec0ff */
[----:B---3--:R-:W-:-:S04]  /*00b0*/  IMAD R6, R3, 0x200, R0 ;  /* 0x0000020003067824 */ /* 0x008fc800078e0200 */
[C---:B------:R-:W-:Y:S02]  /*00c0*/  VIADD R34, R6.reuse, 0x1 ;  /* 0x0000000106227836 */ /* 0x040fe40000000000 */
[----:B------:R-:W-:-:S04]  /*00d0*/  IMAD.HI R35, R6, 0x20e82e3, RZ ;  /* 0x020e82e306237827 */ /* 0x000fc800078e02ff */
[----:B------:R-:W-:Y:S01]  /*00e0*/  IMAD.HI R2, R34, 0x20e82e3, RZ ;  /* 0x020e82e322027827 */ /* 0x000fe200078e02ff */
[----:B------:R-:W-:-:S04]  /*00f0*/  SHF.R.U32.HI R0, RZ, 0x1f, R35 ;  /* 0x0000001fff007819 */ /* 0x000fc80000011623 */
[----:B------:R-:W-:Y:S02]  /*0100*/  SHF.R.U32.HI R3, RZ, 0x1f, R2 ;  /* 0x0000001fff037819 */ /* 0x000fe40000011602 */
[----:B------:R-:W-:Y:S02]  /*0110*/  LEA.HI.SX32 R35, R35, R0, 0x14 ;  /* 0x0000000023237211 */ /* 0x000fe400078fa2ff */
[----:B------:R-:W-:-:S03]  /*0120*/  LEA.HI.SX32 R3, R2, R3, 0x14 ;  /* 0x0000000302037211 */ /* 0x000fc600078fa2ff */
[----:B------:R-:W-:Y:S02]  /*0130*/  IMAD R0, R35, -0x7c78e, R6 ;  /* 0xfff8387223007824 */ /* 0x000fe400078e0206 */
[----:B------:R-:W-:Y:S02]  /*0140*/  IMAD R34, R3, -0x7c78e, R34 ;  /* 0xfff8387203227824 */ /* 0x000fe400078e0222 */
[C---:B------:R-:W-:Y:S01]  /*0150*/  IMAD.HI R29, R0.reuse, 0x30c30c31, RZ ;  /* 0x30c30c31001d7827 */ /* 0x040fe200078e02ff */
[----:B------:R-:W-:-:S03]  /*0160*/  ISETP.GE.AND P0, PT, R0, 0x54000, PT ;  /* 0x000540000000780c */ /* 0x000fc60003f06270 */
[----:B------:R-:W-:Y:S01]  /*0170*/  IMAD.HI R13, R34, 0x30c30c31, RZ ;  /* 0x30c30c31220d7827 */ /* 0x000fe200078e02ff */
[----:B------:R-:W-:Y:S02]  /*0180*/  SHF.R.U32.HI R2, RZ, 0x1f, R29 ;  /* 0x0000001fff027819 */ /* 0x000fe4000001161d */
[----:B------:R-:W-:Y:S01]  /*0190*/  ISETP.LT.AND P0, PT, R6, 0x1f1e38, !P0 ;  /* 0x001f1e380600780c */ /* 0x000fe20004701270 */
[----:B------:R-:W-:Y:S01]  /*01a0*/  VIADD R9, R0, 0xfffac000 ;  /* 0xfffac00000097836 */ /* 0x000fe20000000000 */
[----:B------:R-:W-:Y:S01]  /*01b0*/  SHF.R.U32.HI R4, RZ, 0x1f, R13 ;  /* 0x0000001fff047819 */ /* 0x000fe2000001160d */
[----:B------:R-:W-:Y:S01]  /*01c0*/  VIADD R5, R34, 0xfffac000 ;  /* 0xfffac00022057836 */ /* 0x000fe20000000000 */
[----:B------:R-:W-:Y:S01]  /*01d0*/  LEA.HI.SX32 R29, R29, R2, 0x1c ;  /* 0x000000021d1d7211 */ /* 0x000fe200078fe2ff */
[----:B------:R-:W-:Y:S01]  /*01e0*/  IMAD.HI R7, R9, -0x7df7df7d, R8 ;  /* 0x8208208309077827 */ /* 0x000fe200078e0208 */
[----:B------:R-:W-:Y:S02]  /*01f0*/  LEA.HI.SX32 R13, R13, R4, 0x1c ;  /* 0x000000040d0d7211 */ /* 0x000fe400078fe2ff */
[----:B------:R-:W-:Y:S01]  /*0200*/  PRMT R10, R29, 0x9910, RZ ;  /* 0x000099101d0a7816 */ /* 0x000fe200000000ff */
[----:B------:R-:W-:Y:S01]  /*0210*/  IMAD.MOV.U32 R4, RZ, RZ, RZ ;  /* 0x000000ffff047224 */ /* 0x000fe200078e00ff */
[----:B------:R-:W-:Y:S01]  /*0220*/  PRMT R11, R13, 0x9910, RZ ;  /* 0x000099100d0b7816 */ /* 0x000fe200000000ff */
[----:B------:R-:W-:Y:S01]  /*0230*/  VIADD R3, R0, 0xfff8e702 ;  /* 0xfff8e70200037836 */ /* 0x000fe20000000000 */
[----:B------:R-:W-:Y:S01]  /*0240*/  ISETP.GE.U32.AND P1, PT, R9, 0x1d8fe, PT ;  /* 0x0001d8fe0900780c */ /* 0x000fe20003f26070 */
[----:B------:R-:W-:Y:S01]  /*0250*/  IMAD.HI R23, R5, -0x7df7df7d, R4 ;  /* 0x8208208305177827 */ /* 0x000fe200078e0204 */
[----:B------:R-:W-:-:S03]  /*0260*/  SHF.R.U32.HI R4, RZ, 0x1f, R7 ;  /* 0x0000001fff047819 */ /* 0x000fc60000011607 */
[----:B------:R-:W-:Y:S01]  /*0270*/  IMAD.MOV.U32 R2, RZ, RZ, RZ ;  /* 0x000000ffff027224 */ /* 0x000fe200078e00ff */
[----:B------:R-:W-:Y:S01]  /*0280*/  SHF.R.U32.HI R8, RZ, 0x1f, R23 ;  /* 0x0000001fff087819 */ /* 0x000fe20000011617 */
[----:B------:R-:W-:Y:S01]  /*0290*/  VIADD R17, R34, 0xfff8e702 ;  /* 0xfff8e70222117836 */ /* 0x000fe20000000000 */
[----:B------:R-:W-:Y:S01]  /*02a0*/  LEA.HI.SX32 R7, R7, R4, 0x1a ;  /* 0x0000000407077211 */ /* 0x000fe200078fd2ff */
[----:B------:R-:W-:Y:S01]  /*02b0*/  IMAD.HI R2, R3, -0x7df7df7d, R2 ;  /* 0x8208208303027827 */ /* 0x000fe200078e0202 */
[----:B------:R-:W-:Y:S02]  /*02c0*/  LEA.HI.SX32 R23, R23, R8, 0x1a ;  /* 0x0000000817177211 */ /* 0x000fe400078fd2ff */
[----:B------:R-:W-:Y:S01]  /*02d0*/  SHF.R.S32.HI R4, RZ, 0xf, R10 ;  /* 0x0000000fff047819 */ /* 0x000fe2000001140a */
[----:B------:R-:W-:Y:S01]  /*02e0*/  IMAD.MOV.U32 R8, RZ, RZ, R11 ;  /* 0x000000ffff087224 */ /* 0x000fe200078e000b */
[C---:B------:R-:W-:Y:S01]  /*02f0*/  PRMT R10, R7.reuse, 0x9910, RZ ;  /* 0x00009910070a7816 */ /* 0x040fe200000000ff */
[----:B------:R-:W-:Y:S01]  /*0300*/  IMAD R37, R7, -0x7e, R9 ;  /* 0xffffff8207257824 */ /* 0x000fe200078e0209 */
[----:B------:R-:W-:Y:S01]  /*0310*/  LOP3.LUT R4, R4, 0xffff, RZ, 0xc0, !PT ;  /* 0x0000ffff04047812 */ /* 0x000fe200078ec0ff */
[----:B------:R-:W-:Y:S01]  /*0320*/  IMAD.HI R16, R17, -0x7df7df7d, R16 ;  /* 0x8208208311107827 */ /* 0x000fe200078e0210 */
[----:B------:R-:W-:-:S02]  /*0330*/  PRMT R12, R23, 0x9910, RZ ;  /* 0x00009910170c7816 */ /* 0x000fc400000000ff */
[----:B------:R-:W-:Y:S01]  /*0340*/  SHF.R.S32.HI R8, RZ, 0xf, R8 ;  /* 0x0000000fff087819 */ /* 0x000fe20000011408 */
[----:B------:R-:W-:Y:S01]  /*0350*/  IMAD R10, R10, -0x779b, RZ ;  /* 0xffff88650a0a7824 */ /* 0x000fe200078e02ff */
[----:B------:R-:W-:Y:S01]  /*0360*/  LEA.HI R4, R4, R29, RZ, 0x1c ;  /* 0x0000001d04047211 */ /* 0x000fe200078fe0ff */
[----:B------:R-:W-:Y:S01]  /*0370*/  IMAD R12, R12, -0x779b, RZ ;  /* 0xffff88650c0c7824 */ /* 0x000fe200078e02ff */
[----:B------:R-:W-:Y:S02]  /*0380*/  SHF.R.U32.HI R11, RZ, 0x1f, R2 ;  /* 0x0000001fff0b7819 */ /* 0x000fe40000011602 */
[----:B------:R-:W-:Y:S02]  /*0390*/  LOP3.LUT R8, R8, 0xffff, RZ, 0xc0, !PT ;  /* 0x0000ffff08087812 */ /* 0x000fe400078ec0ff */
[----:B------:R-:W-:Y:S02]  /*03a0*/  LOP3.LUT R4, R4, 0xf000, RZ, 0xc0, !PT ;  /* 0x0000f00004047812 */ /* 0x000fe400078ec0ff */
[----:B------:R-:W-:-:S02]  /*03b0*/  LEA.HI.SX32 R10, R10, R7, 0x10 ;  /* 0x000000070a0a7211 */ /* 0x000fc400078f82ff */
[----:B------:R-:W-:Y:S02]  /*03c0*/  LEA.HI.SX32 R2, R2, R11, 0x1a ;  /* 0x0000000b02027211 */ /* 0x000fe400078fd2ff */
[----:B------:R-:W-:Y:S02]  /*03d0*/  LEA.HI R8, R8, R13, RZ, 0x1c ;  /* 0x0000000d08087211 */ /* 0x000fe400078fe0ff */
[----:B------:R-:W-:Y:S01]  /*03e0*/  LEA.HI.SX32 R11, R12, R23, 0x10 ;  /* 0x000000170c0b7211 */ /* 0x000fe200078f82ff */
[----:B------:R-:W-:Y:S01]  /*03f0*/  IMAD.MOV R12, RZ, RZ, -R4 ;  /* 0x000000ffff0c7224 */ /* 0x000fe200078e0a04 */
[C---:B------:R-:W-:Y:S02]  /*0400*/  PRMT R14, R10.reuse, 0x9910, RZ ;  /* 0x000099100a0e7816 */ /* 0x040fe400000000ff */
[----:B------:R-:W-:Y:S02]  /*0410*/  LOP3.LUT R4, R10, 0xffff, RZ, 0xc0, !PT ;  /* 0x0000ffff0a047812 */ /* 0x000fe400078ec0ff */
[----:B------:R-:W-:-:S02]  /*0420*/  LOP3.LUT R8, R8, 0xf000, RZ, 0xc0, !PT ;  /* 0x0000f00008087812 */ /* 0x000fc400078ec0ff */
[C---:B------:R-:W-:Y:S02]  /*0430*/  LOP3.LUT R10, R11.reuse, 0xffff, RZ, 0xc0, !PT ;  /* 0x0000ffff0b0a7812 */ /* 0x040fe400078ec0ff */
[----:B------:R-:W-:Y:S01]  /*0440*/  PRMT R15, R11, 0x9910, RZ ;  /* 0x000099100b0f7816 */ /* 0x000fe200000000ff */
[----:B------:R-:W-:Y:S01]  /*0450*/  IMAD.MOV.U32 R11, RZ, RZ, R14 ;  /* 0x000000ffff0b7224 */ /* 0x000fe200078e000e */
[----:B------:R-:W-:Y:S01]  /*0460*/  SHF.R.U32.HI R10, RZ, 0xf, R10 ;  /* 0x0000000fff0a7819 */ /* 0x000fe2000001160a */
[----:B------:R-:W-:Y:S01]  /*0470*/  IMAD.MOV R14, RZ, RZ, -R8 ;  /* 0x000000ffff0e7224 */ /* 0x000fe200078e0a08 */
[----:B------:R-:W-:Y:S02]  /*0480*/  SHF.R.U32.HI R4, RZ, 0xf, R4 ;  /* 0x0000000fff047819 */ /* 0x000fe40000011604 */
[----:B------:R-:W-:Y:S02]  /*0490*/  PRMT R8, R12, 0x7710, RZ ;  /* 0x000077100c087816 */ /* 0x000fe400000000ff */
[----:B------:R-:W-:-:S02]  /*04a0*/  LEA.HI.SX32 R12, R15, R10, 0x17 ;  /* 0x0000000a0f0c7211 */ /* 0x000fc400078fbaff */
[----:B------:R-:W-:Y:S01]  /*04b0*/  PRMT R10, R14, 0x7710, RZ ;  /* 0x000077100e0a7816 */ /* 0x000fe200000000ff */
[----:B------:R-:W-:Y:S01]  /*04c0*/  IMAD.IADD R8, R29, 0x1, R8 ;  /* 0x000000011d087824 */ /* 0x000fe200078e0208 */
[----:B------:R-:W-:Y:S01]  /*04d0*/  LEA.HI.SX32 R11, R11, R4, 0x17 ;  /* 0x000000040b0b7211 */ /* 0x000fe200078fbaff */
[----:B------:R-:W-:Y:S01]  /*04e0*/  IMAD R4, R35, 0x54000, RZ ;  /* 0x0005400023047824 */ /* 0x000fe200078e02ff */
[----:B------:R-:W-:Y:S01]  /*04f0*/  PRMT R15, R12, 0x9910, RZ ;  /* 0x000099100c0f7816 */ /* 0x000fe200000000ff */
[----:B------:R-:W-:Y:S01]  /*0500*/  IMAD.IADD R10, R13, 0x1, R10 ;  /* 0x000000010d0a7824 */ /* 0x000fe200078e020a */
[----:B------:R-:W-:Y:S01]  /*0510*/  PRMT R14, R11, 0x9910, RZ ;  /* 0x000099100b0e7816 */ /* 0x000fe200000000ff */
[----:B------:R-:W-:Y:S01]  /*0520*/  IMAD R29, R29, -0x54, R0 ;  /* 0xffffffac1d1d7824 */ /* 0x000fe200078e0200 */
[----:B------:R-:W-:Y:S01]  /*0530*/  PRMT R8, R8, 0x9910, RZ ;  /* 0x0000991008087816 */ /* 0x000fe200000000ff */
[----:B------:R-:W-:Y:S01]  /*0540*/  IMAD R13, R13, -0x54, R34 ;  /* 0xffffffac0d0d7824 */ /* 0x000fe200078e0222 */
[----:B------:R-:W-:Y:S01]  /*0550*/  PRMT R10, R10, 0x9910, RZ ;  /* 0x000099100a0a7816 */ /* 0x000fe200000000ff */
[----:B------:R-:W-:-:S02]  /*0560*/  IMAD.MOV.U32 R12, RZ, RZ, R14 ;  /* 0x000000ffff0c7224 */ /* 0x000fc400078e000e */
[----:B------:R-:W-:Y:S01]  /*0570*/  IMAD.MOV.U32 R14, RZ, RZ, R15 ;  /* 0x000000ffff0e7224 */ /* 0x000fe200078e000f */
[----:B------:R-:W-:Y:S01]  /*0580*/  SHF.R.U32.HI R15, RZ, 0x1f, R16 ;  /* 0x0000001fff0f7819 */ /* 0x000fe20000011610 */
[----:B------:R-:W-:Y:S02]  /*0590*/  IMAD R11, R29, 0x1000, R4 ;  /* 0x000010001d0b7824 */ /* 0x000fe400078e0204 */
[----:B------:R-:W-:Y:S01]  /*05a0*/  IMAD R19, R13, 0x1000, R10 ;  /* 0x000010000d137824 */ /* 0x000fe200078e020a */
[----:B------:R-:W-:Y:S01]  /*05b0*/  LEA.HI.SX32 R16, R16, R15, 0x1a ;  /* 0x0000000f10107211 */ /* 0x000fe200078fd2ff */
[----:B------:R-:W-:Y:S01]  /*05c0*/  IMAD R10, R14, 0x3c1, RZ ;  /* 0x000003c10e0a7824 */ /* 0x000fe200078e02ff */
[----:B------:R-:W-:Y:S01]  /*05d0*/  P2R R15, PR, RZ, 0x2 ;  /* 0x00000002ff0f7803 */ /* 0x000fe20000000000 */
[----:B------:R-:W-:Y:S02]  /*05e0*/  IMAD R12, R12, 0x3c1, RZ ;  /* 0x000003c10c0c7824 */ /* 0x000fe400078e02ff */
[----:B------:R-:W-:-:S02]  /*05f0*/  IMAD.IADD R11, R11, 0x1, R8 ;  /* 0x000000010b0b7824 */ /* 0x000fc400078e0208 */
[----:B------:R-:W-:Y:S02]  /*0600*/  IMAD.MOV R8, RZ, RZ, -R10 ;  /* 0x000000ffff087224 */ /* 0x000fe400078e0a0a */
[----:B------:R-:W-:Y:S02]  /*0610*/  IMAD.MOV R12, RZ, RZ, -R12 ;  /* 0x000000ffff0c7224 */ /* 0x000fe400078e0a0c */
[----:B------:R-:W-:Y:S01]  /*0620*/  IMAD.IADD R19, R4, 0x1, R19 ;  /* 0x0000000104137824 */ /* 0x000fe200078e0213 */
[----:B------:R-:W-:Y:S02]  /*0630*/  PRMT R8, R8, 0x7710, RZ ;  /* 0x0000771008087816 */ /* 0x000fe400000000ff */
[----:B------:R-:W-:Y:S01]  /*0640*/  PRMT R4, R12, 0x7710, RZ ;  /* 0x000077100c047816 */ /* 0x000fe200000000ff */
[----:B------:R-:W-:Y:S02]  /*0650*/  IMAD.MOV.U32 R12, RZ, RZ, RZ ;  /* 0x000000ffff0c7224 */ /* 0x000fe400078e00ff */
[----:B------:R-:W-:-:S02]  /*0660*/  IMAD.IADD R8, R23, 0x1, R8 ;  /* 0x0000000117087824 */ /* 0x000fc400078e0208 */
[----:B------:R-:W-:Y:S02]  /*0670*/  IMAD.IADD R7, R7, 0x1, R4 ;  /* 0x0000000107077824 */ /* 0x000fe400078e0204 */
[----:B------:R-:W-:Y:S01]  /*0680*/  IMAD R23, R23, -0x7e, R5 ;  /* 0xffffff8217177824 */ /* 0x000fe200078e0205 */
[----:B------:R-:W-:Y:S01]  /*0690*/  PRMT R10, R8, 0x9910, RZ ;  /* 0x00009910080a7816 */ /* 0x000fe200000000ff */
[----:B------:R-:W-:Y:S01]  /*06a0*/  IMAD R4, R35, 0x1d8fe, RZ ;  /* 0x0001d8fe23047824 */ /* 0x000fe200078e02ff */
[----:B------:R-:W-:Y:S02]  /*06b0*/  PRMT R9, R7, 0x9910, RZ ;  /* 0x0000991007097816 */ /* 0x000fe400000000ff */
[----:B------:R-:W-:Y:S01]  /*06c0*/  PRMT R5, R2, 0x9910, RZ ;  /* 0x0000991002057816 */ /* 0x000fe200000000ff */
[----:B------:R-:W-:Y:S02]  /*06d0*/  IMAD R27, R23, 0x3c1, R10 ;  /* 0x000003c1171b7824 */ /* 0x000fe400078e020a */
[----:B------:R-:W-:-:S02]  /*06e0*/  IMAD R7, R37, 0x3c1, R4 ;  /* 0x000003c125077824 */ /* 0x000fc400078e0204 */
[----:B------:R-:W-:Y:S02]  /*06f0*/  IMAD.MOV.U32 R8, RZ, RZ, R9 ;  /* 0x000000ffff087224 */ /* 0x000fe400078e0009 */
[----:B------:R-:W-:Y:S01]  /*0700*/  IMAD.IADD R27, R4, 0x1, R27 ;  /* 0x00000001041b7824 */ /* 0x000fe200078e021b */
[----:B------:R-:W-:Y:S01]  /*0710*/  SHF.R.S32.HI R4, RZ, 0xf, R5 ;  /* 0x0000000fff047819 */ /* 0x000fe20000011405 */
[----:B------:R-:W-:Y:S01]  /*0720*/  IMAD.IADD R7, R7, 0x1, R8 ;  /* 0x0000000107077824 */ /* 0x000fe200078e0208 */
[----:B------:R-:W-:Y:S01]  /*0730*/  PRMT R22, R16, 0x9910, RZ ;  /* 0x0000991010167816 */ /* 0x000fe200000000ff */
[--C-:B--2---:R-:W-:Y:S01]  /*0740*/  IMAD.WIDE R8, R11, 0x4, R24.reuse ;  /* 0x000000040b087825 */ /* 0x104fe200078e0218 */
[----:B------:R-:W-:Y:S02]  /*0750*/  LOP3.LUT R31, R4, 0xffff, RZ, 0xc0, !PT ;  /* 0x0000ffff041f7812 */ /* 0x000fe400078ec0ff */
[----:B------:R-:W-:Y:S01]  /*0760*/  CS2R R10, SRZ ;  /* 0x00000000000a7805 */ /* 0x000fe2000001ff00 */
[----:B------:R-:W-:Y:S01]  /*0770*/  IMAD.WIDE R24, R19, 0x4, R24 ;  /* 0x0000000413187825 */ /* 0x000fe200078e0218 */
[----:B------:R-:W-:Y:S01]  /*0780*/  SHF.R.S32.HI R22, RZ, 0xf, R22 ;  /* 0x0000000fff167819 */ /* 0x000fe20000011416 */
[----:B------:R-:W1:Y:S01]  /*0790*/  LDC.64 R18, c[0x0][0x220] ;  /* 0x00008800ff127b82 */ /* 0x000e620000000a00 */
[----:B------:R-:W-:Y:S01]  /*07a0*/  LEA.HI R14, R31, R2, RZ, 0x18 ;  /* 0x000000021f0e7211 */ /* 0x000fe200078fc0ff */
[--C-:B----4-:R-:W-:Y:S01]  /*07b0*/  IMAD.WIDE R4, R29, 0x4, R20.reuse ;  /* 0x000000041d047825 */ /* 0x110fe200078e0214 */
[----:B------:R2:W3:Y:S03]  /*07c0*/  @P0 LDG.E.EL R12, desc[UR4][R8.64] ;  /* 0x00000004080c0981 */ /* 0x0004e6000c2e1900 */
[----:B------:R-:W-:Y:S01]  /*07d0*/  IMAD.WIDE R20, R13, 0x4, R20 ;  /* 0x000000040d147825 */ /* 0x000fe200078e0214 */
[----:B------:R-:W-:Y:S01]  /*07e0*/  LOP3.LUT R13, R22, 0xffff, RZ, 0xc0, !PT ;  /* 0x0000ffff160d7812 */ /* 0x000fe200078ec0ff */
[----:B------:R4:W3:Y:S01]  /*07f0*/  @P0 LDG.E.EL R11, desc[UR4][R24.64] ;  /* 0x00000004180b0981 */ /* 0x0008e2000c2e1900 */
[----:B------:R-:W-:-:S02]  /*0800*/  LOP3.LUT R14, R14, 0xff00, RZ, 0xc0, !PT ;  /* 0x0000ff000e0e7812 */ /* 0x000fc400078ec0ff */
[----:B------:R-:W-:Y:S01]  /*0810*/  ISETP.LT.AND P1, PT, R6, 0x1f1e38, !P1 ;  /* 0x001f1e380600780c */ /* 0x000fe20004f21270 */
[----:B------:R5:W3:Y:S01]  /*0820*/  @P0 LDG.E.EL R10, desc[UR4][R4.64] ;  /* 0x00000004040a0981 */ /* 0x000ae2000c2e1900 */
[----:B--2---:R-:W-:Y:S01]  /*0830*/  LEA.HI R8, R13, R16, RZ, 0x18 ;  /* 0x000000100d087211 */ /* 0x004fe200078fc0ff */
[----:B------:R-:W-:Y:S01]  /*0840*/  IMAD.MOV R14, RZ, RZ, -R14 ;  /* 0x000000ffff0e7224 */ /* 0x000fe200078e0a0e */
[----:B------:R-:W-:Y:S01]  /*0850*/  ISETP.GE.U32.AND P2, PT, R3, 0x7e00, PT ;  /* 0x00007e000300780c */ /* 0x000fe20003f46070 */
[----:B------:R-:W-:Y:S01]  /*0860*/  IMAD R13, R2, -0x7e, R3 ;  /* 0xffffff82020d7824 */ /* 0x000fe200078e0203 */
[----:B------:R-:W-:Y:S01]  /*0870*/  LOP3.LUT R8, R8, 0xff00, RZ, 0xc0, !PT ;  /* 0x0000ff0008087812 */ /* 0x000fe200078ec0ff */
[----:B------:R-:W-:Y:S01]  /*0880*/  IMAD.MOV.U32 R9, RZ, RZ, RZ ;  /* 0x000000ffff097224 */ /* 0x000fe200078e00ff */
[----:B----4-:R-:W-:Y:S02]  /*0890*/  PRMT R25, R14, 0x7710, RZ ;  /* 0x000077100e197816 */ /* 0x010fe400000000ff */
[----:B------:R-:W-:-:S02]  /*08a0*/  CS2R R30, SRZ ;  /* 0x00000000001e7805 */ /* 0x000fc4000001ff00 */
[----:B------:R-:W-:Y:S01]  /*08b0*/  P2R R29, PR, RZ, 0x4 ;  /* 0x00000004ff1d7803 */ /* 0x000fe20000000000 */
[----:B------:R-:W-:Y:S02]  /*08c0*/  IMAD.MOV R8, RZ, RZ, -R8 ;  /* 0x000000ffff087224 */ /* 0x000fe400078e0a08 */
[----:B0----5:R-:W-:Y:S01]  /*08d0*/  IMAD.IADD R4, R2, 0x1, R25 ;  /* 0x0000000102047824 */ /* 0x021fe200078e0219 */
[----:B------:R0:W2:Y:S01]  /*08e0*/  @P0 LDG.E.EL R9, desc[UR4][R20.64] ;  /* 0x0000000414090981 */ /* 0x0000a2000c2e1900 */
[----:B-1----:R-:W-:Y:S01]  /*08f0*/  IMAD.WIDE R2, R7, 0x4, R18 ;  /* 0x0000000407027825 */ /* 0x002fe200078e0212 */
[----:B------:R-:W-:-:S03]  /*0900*/  PRMT R25, R8, 0x7710, RZ ;  /* 0x0000771008197816 */ /* 0x000fc600000000ff */
[----:B------:R-:W-:Y:S02]  /*0910*/  IMAD.WIDE R18, R27, 0x4, R18 ;  /* 0x000000041b127825 */ /* 0x000fe400078e0212 */
[----:B------:R-:W1:Y:S02]  /*0920*/  LDC.64 R26, c[0x0][0x230] ;  /* 0x00008c00ff1a7b82 */ /* 0x000e640000000a00 */
[----:B------:R-:W-:Y:S01]  /*0930*/  IMAD.MOV.U32 R5, RZ, RZ, RZ ;  /* 0x000000ffff057224 */ /* 0x000fe200078e00ff */
[----:B------:R4:W5:Y:S01]  /*0940*/  @P1 LDG.E.EL R30, desc[UR4][R18.64] ;  /* 0x00000004121e1981 */ /* 0x000962000c2e1900 */
[C---:B------:R-:W-:Y:S02]  /*0950*/  IMAD R7, R16.reuse, -0x7e, R17 ;  /* 0xffffff8210077824 */ /* 0x040fe400078e0211 */
[----:B------:R-:W-:Y:S02]  /*0960*/  IMAD.IADD R16, R16, 0x1, R25 ;  /* 0x0000000110107824 */ /* 0x000fe400078e0219 */
[----:B0-----:R-:W0:Y:S01]  /*0970*/  LDC.64 R20, c[0x0][0x238] ;  /* 0x00008e00ff147b82 */ /* 0x001e220000000a00 */
[----:B------:R4:W2:Y:S01]  /*0980*/  @P1 LDG.E.EL R5, desc[UR4][R2.64] ;  /* 0x0000000402051981 */ /* 0x0008a2000c2e1900 */
[----:B------:R-:W-:Y:S01]  /*0990*/  IMAD R8, R35, 0x7e00, RZ ;  /* 0x00007e0023087824 */ /* 0x000fe200078e02ff */
[----:B------:R-:W-:Y:S01]  /*09a0*/  PRMT R17, R4, 0x9910, RZ ;  /* 0x0000991004117816 */ /* 0x000fe200000000ff */
[----:B----4-:R-:W-:Y:S01]  /*09b0*/  VIADD R19, R34, 0xfff86902 ;  /* 0xfff8690222137836 */ /* 0x010fe20000000000 */
[----:B------:R-:W-:Y:S01]  /*09c0*/  PRMT R2, R16, 0x9910, RZ ;  /* 0x0000991010027816 */ /* 0x000fe200000000ff */
[----:B------:R-:W-:Y:S01]  /*09d0*/  IMAD.MOV.U32 R18, RZ, RZ, RZ ;  /* 0x000000ffff127224 */ /* 0x000fe200078e00ff */
[----:B------:R-:W-:-:S03]  /*09e0*/  ISETP.LT.AND P2, PT, R6, 0x1f1e38, !P2 ;  /* 0x001f1e380600780c */ /* 0x000fc60005741270 */
[----:B------:R-:W-:Y:S02]  /*09f0*/  IMAD R3, R7, 0x100, R2 ;  /* 0x0000010007037824 */ /* 0x000fe400078e0202 */
[----:B------:R-:W-:-:S04]  /*0a00*/  IMAD.WIDE R36, R37, 0x4, R32 ;  /* 0x0000000425247825 */ /* 0x000fc800078e0220 */
[----:B------:R-:W-:Y:S01]  /*0a10*/  IMAD R4, R13, 0x100, R8 ;  /* 0x000001000d047824 */ /* 0x000fe200078e0208 */
[----:B------:R-:W4:Y:S01]  /*0a20*/  @P1 LDG.E.EL R31, desc[UR4][R36.64] ;  /* 0x00000004241f1981 */ /* 0x000f22000c2e1900 */
[----:B------:R-:W-:Y:S02]  /*0a30*/  IMAD.MOV.U32 R16, RZ, RZ, RZ ;  /* 0x000000ffff107224 */ /* 0x000fe400078e00ff */
[----:B------:R-:W-:-:S04]  /*0a40*/  IMAD.WIDE R32, R23, 0x4, R32 ;  /* 0x0000000417207825 */ /* 0x000fc800078e0220 */
[----:B------:R-:W-:Y:S01]  /*0a50*/  IMAD.IADD R3, R8, 0x1, R3 ;  /* 0x0000000108037824 */ /* 0x000fe200078e0203 */
[----:B------:R1:W2:Y:S01]  /*0a60*/  @P1 LDG.E.EL R16, desc[UR4][R32.64] ;  /* 0x0000000420101981 */ /* 0x0002a2000c2e1900 */
[----:B------:R-:W-:Y:S02]  /*0a70*/  VIADD R25, R0, 0xfff86902 ;  /* 0xfff8690200197836 */ /* 0x000fe40000000000 */
[----:B------:R-:W-:-:S04]  /*0a80*/  IMAD.HI R8, R19, -0x7df7df7d, R18 ;  /* 0x8208208313087827 */ /* 0x000fc800078e0212 */
[----:B------:R-:W-:Y:S02]  /*0a90*/  IMAD.MOV.U32 R24, RZ, RZ, RZ ;  /* 0x000000ffff187224 */ /* 0x000fe400078e00ff */
[----:B------:R-:W-:Y:S01]  /*0aa0*/  IMAD.IADD R17, R4, 0x1, R17 ;  /* 0x0000000104117824 */ /* 0x000fe200078e0211 */
[----:B-1----:R-:W-:Y:S01]  /*0ab0*/  SHF.R.U32.HI R33, RZ, 0x1f, R8 ;  /* 0x0000001fff217819 */ /* 0x002fe20000011608 */
[----:B------:R-:W-:-:S04]  /*0ac0*/  IMAD.HI R4, R25, -0x7df7df7d, R24 ;  /* 0x8208208319047827 */ /* 0x000fc800078e0218 */
[----:B------:R-:W-:Y:S02]  /*0ad0*/  IMAD.MOV.U32 R2, RZ, RZ, RZ ;  /* 0x000000ffff027224 */ /* 0x000fe400078e00ff */
[----:B------:R-:W-:Y:S01]  /*0ae0*/  IMAD.WIDE R22, R17, 0x4, R26 ;  /* 0x0000000411167825 */ /* 0x000fe200078e021a */
[----:B------:R-:W-:Y:S02]  /*0af0*/  LEA.HI.SX32 R33, R8, R33, 0x1a ;  /* 0x0000002108217211 */ /* 0x000fe400078fd2ff */
[----:B------:R-:W-:Y:S02]  /*0b00*/  SHF.R.U32.HI R17, RZ, 0x1f, R4 ;  /* 0x0000001fff117819 */ /* 0x000fe40000011604 */
[----:B------:R0:W2:Y:S01]  /*0b10*/  @P2 LDG.E.EL R2, desc[UR4][R22.64] ;  /* 0x0000000416022981 */ /* 0x0000a2000c2e1900 */
[----:B------:R-:W-:-:S04]  /*0b20*/  PRMT R8, R33, 0x9910, RZ ;  /* 0x0000991021087816 */ /* 0x000fc800000000ff */
[----:B------:R-:W-:Y:S01]  /*0b30*/  SHF.R.S32.HI R8, RZ, 0xf, R8 ;  /* 0x0000000fff087819 */ /* 0x000fe20000011408 */
[----:B0-----:R-:W-:Y:S01]  /*0b40*/  IMAD.WIDE R22, R13, 0x4, R20 ;  /* 0x000000040d167825 */ /* 0x001fe200078e0214 */
[----:B------:R-:W-:-:S04]  /*0b50*/  LEA.HI.SX32 R13, R4, R17, 0x1a ;  /* 0x00000011040d7211 */ /* 0x000fc800078fd2ff */
[----:B------:R-:W-:Y:S02]  /*0b60*/  PRMT R4, R13, 0x9910, RZ ;  /* 0x000099100d047816 */ /* 0x000fe400000000ff */
[----:B------:R-:W-:Y:S02]  /*0b70*/  LOP3.LUT R8, R8, 0xffff, RZ, 0xc0, !PT ;  /* 0x0000ffff08087812 */ /* 0x000fe400078ec0ff */
[----:B------:R-:W-:Y:S02]  /*0b80*/  SHF.R.S32.HI R4, RZ, 0xf, R4 ;  /* 0x0000000fff047819 */ /* 0x000fe40000011404 */
[----:B------:R-:W-:Y:S02]  /*0b90*/  LEA.HI R8, R8, R33, RZ, 0x16 ;  /* 0x0000002108087211 */ /* 0x000fe400078fb0ff */
[----:B------:R-:W-:Y:S02]  /*0ba0*/  LOP3.LUT R4, R4, 0xffff, RZ, 0xc0, !PT ;  /* 0x0000ffff04047812 */ /* 0x000fe400078ec0ff */
[----:B------:R-:W-:-:S02]  /*0bb0*/  LOP3.LUT R8, R8, 0xffc0, RZ, 0xc0, !PT ;  /* 0x0000ffc008087812 */ /* 0x000fc400078ec0ff */
[----:B------:R-:W-:-:S03]  /*0bc0*/  LEA.HI R4, R4, R13, RZ, 0x16 ;  /* 0x0000000d04047211 */ /* 0x000fc600078fb0ff */
[----:B------:R-:W-:Y:S01]  /*0bd0*/  IMAD.MOV R17, RZ, RZ, -R8 ;  /* 0x000000ffff117224 */ /* 0x000fe200078e0a08 */
[----:B------:R-:W-:-:S05]  /*0be0*/  LOP3.LUT R4, R4, 0xffc0, RZ, 0xc0, !PT ;  /* 0x0000ffc004047812 */ /* 0x000fca00078ec0ff */
[----:B------:R-:W-:Y:S01]  /*0bf0*/  IMAD.MOV R8, RZ, RZ, -R4 ;  /* 0x000000ffff087224 */ /* 0x000fe200078e0a04 */
[----:B------:R-:W-:-:S04]  /*0c00*/  PRMT R4, R17, 0x7710, RZ ;  /* 0x0000771011047816 */ /* 0x000fc800000000ff */
[----:B------:R-:W-:Y:S01]  /*0c10*/  PRMT R8, R8, 0x7710, RZ ;  /* 0x0000771008087816 */ /* 0x000fe200000000ff */
[----:B------:R-:W-:Y:S02]  /*0c20*/  IMAD.IADD R4, R33, 0x1, R4 ;  /* 0x0000000121047824 */ /* 0x000fe400078e0204 */
[C---:B------:R-:W-:Y:S02]  /*0c30*/  IMAD R37, R13.reuse, -0x7e, R25 ;  /* 0xffffff820d257824 */ /* 0x040fe400078e0219 */
[----:B------:R-:W-:Y:S01]  /*0c40*/  IMAD.IADD R13, R13, 0x1, R8 ;  /* 0x000000010d0d7824 */ /* 0x000fe200078e0208 */
[----:B------:R-:W-:Y:S01]  /*0c50*/  PRMT R8, R4, 0x9910, RZ ;  /* 0x0000991004087816 */ /* 0x000fe200000000ff */
[----:B------:R-:W-:Y:S02]  /*0c60*/  IMAD R33, R33, -0x7e, R19 ;  /* 0xffffff8221217824 */ /* 0x000fe400078e0213 */
[----:B------:R-:W-:-:S04]  /*0c70*/  IMAD.WIDE R26, R3, 0x4, R26 ;  /* 0x00000004031a7825 */ /* 0x000fc800078e021a */
[----:B------:R-:W-:Y:S02]  /*0c80*/  IMAD.MOV.U32 R3, RZ, RZ, RZ ;  /* 0x000000ffff037224 */ /* 0x000fe400078e00ff */
[----:B------:R-:W-:Y:S02]  /*0c90*/  IMAD R19, R33, 0x40, R8 ;  /* 0x0000004021137824 */ /* 0x000fe400078e0208 */
[----:B------:R-:W-:Y:S02]  /*0ca0*/  IMAD R4, R35, 0x1f80, RZ ;  /* 0x00001f8023047824 */ /* 0x000fe400078e02ff */
[----:B------:R0:W2:Y:S01]  /*0cb0*/  @P2 LDG.E.EL R3, desc[UR4][R26.64] ;  /* 0x000000041a032981 */ /* 0x0000a2000c2e1900 */
[----:B------:R-:W-:-:S06]  /*0cc0*/  IMAD.MOV.U32 R14, RZ, RZ, RZ ;  /* 0x000000ffff0e7224 */ /* 0x000fcc00078e00ff */
[----:B------:R1:W2:Y:S01]  /*0cd0*/  @P2 LDG.E.EL R14, desc[UR4][R22.64] ;  /* 0x00000004160e2981 */ /* 0x0002a2000c2e1900 */
[----:B0-----:R-:W-:Y:S02]  /*0ce0*/  IMAD.IADD R27, R4, 0x1, R19 ;  /* 0x00000001041b7824 */ /* 0x001fe400078e0213 */
[----:B------:R-:W0:Y:S01]  /*0cf0*/  LDC.64 R18, c[0x0][0x248] ;  /* 0x00009200ff127b82 */ /* 0x000e220000000a00 */
[----:B------:R-:W-:-:S07]  /*0d00*/  PRMT R13, R13, 0x9910, RZ ;  /* 0x000099100d0d7816 */ /* 0x000fce00000000ff */
[----:B-1----:R-:W1:Y:S01]  /*0d10*/  LDC.64 R22, c[0x0][0x240] ;  /* 0x00009000ff167b82 */ /* 0x002e620000000a00 */
[----:B------:R-:W-:Y:S01]  /*0d20*/  IMAD.WIDE R20, R7, 0x4, R20 ;  /* 0x0000000407147825 */ /* 0x000fe200078e0214 */
[----:B------:R-:W-:-:S03]  /*0d30*/  ISETP.GE.U32.AND P3, PT, R25, 0x1f80, PT ;  /* 0x00001f801900780c */ /* 0x000fc60003f66070 */
[----:B------:R-:W-:Y:S02]  /*0d40*/  IMAD R8, R37, 0x40, R4 ;  /* 0x0000004025087824 */ /* 0x000fe400078e0204 */
[----:B------:R-:W-:Y:S02]  /*0d50*/  IMAD.MOV.U32 R7, RZ, RZ, RZ ;  /* 0x000000ffff077224 */ /* 0x000fe400078e00ff */
[----:B------:R-:W-:Y:S02]  /*0d60*/  IMAD.IADD R25, R8, 0x1, R13 ;  /* 0x0000000108197824 */ /* 0x000fe400078e020d */
[----:B------:R-:W-:Y:S01]  /*0d70*/  VIADD R8, R34, 0xfff84982 ;  /* 0xfff8498222087836 */ /* 0x000fe20000000000 */
[----:B------:R-:W-:Y:S01]  /*0d80*/  P2R R17, PR, RZ, 0x8 ;  /* 0x00000008ff117803 */ /* 0x000fe20000000000 */
[----:B------:R0:W2:Y:S01]  /*0d90*/  @P2 LDG.E.EL R7, desc[UR4][R20.64] ;  /* 0x0000000414072981 */ /* 0x0000a2000c2e1900 */
[----:B------:R-:W-:Y:S01]  /*0da0*/  ISETP.LT.AND P3, PT, R6, 0x1f1e38, !P3 ;  /* 0x001f1e380600780c */ /* 0x000fe20005f61270 */
[----:B------:R-:W-:-:S02]  /*0db0*/  IMAD.MOV.U32 R13, RZ, RZ, RZ ;  /* 0x000000ffff0d7224 */ /* 0x000fc400078e00ff */
[----:B0-----:R-:W-:-:S04]  /*0dc0*/  IMAD.WIDE R20, R37, 0x4, R18 ;  /* 0x0000000425147825 */ /* 0x001fc800078e0212 */
[----:B------:R-:W-:-:S05]  /*0dd0*/  IMAD.HI R37, R8, 0x30c30c31, RZ ;  /* 0x30c30c3108257827 */ /* 0x000fca00078e02ff */
[----:B------:R-:W-:Y:S01]  /*0de0*/  SHF.R.U32.HI R4, RZ, 0x1f, R37 ;  /* 0x0000001fff047819 */ /* 0x000fe20000011625 */
[----:B-1----:R-:W-:-:S03]  /*0df0*/  IMAD.WIDE R24, R25, 0x4, R22 ;  /* 0x0000000419187825 */ /* 0x002fc600078e0216 */
[----:B------:R-:W-:Y:S01]  /*0e00*/  LEA.HI.SX32 R37, R37, R4, 0x1c ;  /* 0x0000000425257211 */ /* 0x000fe200078fe2ff */
[----:B------:R-:W-:Y:S01]  /*0e10*/  IMAD.WIDE R22, R27, 0x4, R22 ;  /* 0x000000041b167825 */ /* 0x000fe200078e0216 */
[----:B------:R-:W-:Y:S01]  /*0e20*/  CS2R R26, SRZ ;  /* 0x00000000001a7805 */ /* 0x000fe2000001ff00 */
[----:B------:R0:W2:Y:S05]  /*0e30*/  @P3 LDG.E.EL R13, desc[UR4][R24.64] ;  /* 0x00000004180d3981 */ /* 0x0000aa000c2e1900 */
[----:B------:R1:W2:Y:S04]  /*0e40*/  @P3 LDG.E.EL R26, desc[UR4][R22.64] ;  /* 0x00000004161a3981 */ /* 0x0002a8000c2e1900 */
[----:B------:R1:W2:Y:S01]  /*0e50*/  @P3 LDG.E.EL R27, desc[UR4][R20.64] ;  /* 0x00000004141b3981 */ /* 0x0002a2000c2e1900 */
[----:B0-----:R-:W-:-:S05]  /*0e60*/  PRMT R24, R37, 0x9910, RZ ;  /* 0x0000991025187816 */ /* 0x001fca00000000ff */
[----:B-1----:R-:W-:-:S05]  /*0e70*/  IMAD R23, R24, 0xe39, RZ ;  /* 0x00000e3918177824 */ /* 0x002fca00078e02ff */
[----:B------:R-:W-:Y:S01]  /*0e80*/  SHF.R.S32.HI R23, RZ, 0x10, R23 ;  /* 0x00000010ff177819 */ /* 0x000fe20000011417 */
[----:B------:R-:W-:-:S03]  /*0e90*/  VIADD R22, R0, 0xfff84982 ;  /* 0xfff8498200167836 */ /* 0x000fc60000000000 */
[----:B------:R-:W-:Y:S01]  /*0ea0*/  LOP3.LUT R23, R23, 0xffff, RZ, 0xc0, !PT ;  /* 0x0000ffff17177812 */ /* 0x000fe200078ec0ff */
[----:B------:R-:W-:-:S03]  /*0eb0*/  IMAD.HI R21, R22, 0x30c30c31, RZ ;  /* 0x30c30c3116157827 */ /* 0x000fc600078e02ff */
[----:B------:R-:W-:Y:S01]  /*0ec0*/  SHF.R.U32.HI R20, RZ, 0x1, R23 ;  /* 0x00000001ff147819 */ /* 0x000fe20000011617 */
[----:B------:R-:W-:-:S03]  /*0ed0*/  IMAD.MOV.U32 R4, RZ, RZ, RZ ;  /* 0x000000ffff047224 */ /* 0x000fc600078e00ff */
[----:B------:R-:W-:Y:S02]  /*0ee0*/  LEA.HI R23, R23, R20, RZ, 0x11 ;  /* 0x0000001417177211 */ /* 0x000fe400078f88ff */
[----:B------:R-:W-:Y:S01]  /*0ef0*/  SHF.R.U32.HI R20, RZ, 0x1f, R21 ;  /* 0x0000001fff147819 */ /* 0x000fe20000011615 */
[----:B------:R-:W-:-:S03]  /*0f00*/  IMAD.WIDE R18, R33, 0x4, R18 ;  /* 0x0000000421127825 */ /* 0x000fc600078e0212 */
[----:B------:R-:W-:Y:S02]  /*0f10*/  LEA.HI.SX32 R21, R21, R20, 0x1c ;  /* 0x0000001415157211 */ /* 0x000fe400078fe2ff */
[----:B------:R0:W2:Y:S02]  /*0f20*/  @P3 LDG.E.EL R4, desc[UR4][R18.64] ;  /* 0x0000000412043981 */ /* 0x0000a4000c2e1900 */
[----:B0-----:R-:W-:Y:S02]  /*0f30*/  PRMT R18, R23, 0x9910, RZ ;  /* 0x0000991017127816 */ /* 0x001fe400000000ff */
[----:B------:R-:W-:-:S03]  /*0f40*/  PRMT R19, R21, 0x9910, RZ ;  /* 0x0000991015137816 */ /* 0x000fc600000000ff */
[----:B------:R-:W-:Y:S02]  /*0f50*/  IMAD R18, R18, 0x24, RZ ;  /* 0x0000002412127824 */ /* 0x000fe400078e02ff */
[----:B------:R-:W-:Y:S02]  /*0f60*/  IMAD R19, R19, 0xe39, RZ ;  /* 0x00000e3913137824 */ /* 0x000fe400078e02ff */
[----:B------:R-:W-:-:S03]  /*0f70*/  IMAD.MOV R20, RZ, RZ, -R18 ;  /* 0x000000ffff147224 */ /* 0x000fc600078e0a12 */
[----:B------:R-:W-:Y:S01]  /*0f80*/  SHF.R.S32.HI R18, RZ, 0x10, R19 ;  /* 0x00000010ff127819 */ /* 0x000fe20000011413 */
[----:B------:R-:W-:-:S03]  /*0f90*/  IMAD R33, R37, -0x54, R8 ;  /* 0xffffffac25217824 */ /* 0x000fc600078e0208 */
[----:B------:R-:W-:-:S04]  /*0fa0*/  LOP3.LUT R19, R18, 0xffff, RZ, 0xc0, !PT ;  /* 0x0000ffff12137812 */ /* 0x000fc800078ec0ff */
[----:B------:R-:W-:-:S04]  /*0fb0*/  SHF.R.U32.HI R8, RZ, 0x1, R19 ;  /* 0x00000001ff087819 */ /* 0x000fc80000011613 */
[----:B------:R-:W-:-:S04]  /*0fc0*/  LEA.HI R8, R19, R8, RZ, 0x11 ;  /* 0x0000000813087211 */ /* 0x000fc800078f88ff */
[----:B------:R-:W-:-:S05]  /*0fd0*/  PRMT R8, R8, 0x9910, RZ ;  /* 0x0000991008087816 */ /* 0x000fca00000000ff */
[----:B------:R-:W-:Y:S01]  /*0fe0*/  IMAD R8, R8, 0x24, RZ ;  /* 0x0000002408087824 */ /* 0x000fe200078e02ff */
[----:B------:R-:W-:-:S03]  /*0ff0*/  PRMT R20, R20, 0x7710, RZ ;  /* 0x0000771014147816 */ /* 0x000fc600000000ff */
[----:B------:R-:W-:Y:S02]  /*1000*/  IMAD.MOV R8, RZ, RZ, -R8 ;  /* 0x000000ffff087224 */ /* 0x000fe400078e0a08 */
[----:B------:R-:W-:-:S03]  /*1010*/  IMAD.IADD R37, R37, 0x1, R20 ;  /* 0x0000000125257824 */ /* 0x000fc600078e0214 */
[----:B------:R-:W-:Y:S02]  /*1020*/  PRMT R8, R8, 0x7710, RZ ;  /* 0x0000771008087816 */ /* 0x000fe400000000ff */
[----:B------:R-:W-:-:S03]  /*1030*/  PRMT R18, R37, 0x9910, RZ ;  /* 0x0000991025127816 */ /* 0x000fc600000000ff */
[----:B------:R-:W-:Y:S02]  /*1040*/  IMAD.IADD R8, R21, 0x1, R8 ;  /* 0x0000000115087824 */ /* 0x000fe400078e0208 */
[----:B------:R-:W-:-:S03]  /*1050*/  IMAD R23, R33, 0x24, R18 ;  /* 0x0000002421177824 */ /* 0x000fc600078e0212 */
[----:B------:R-:W-:Y:S01]  /*1060*/  PRMT R19, R8, 0x9910, RZ ;  /* 0x0000991008137816 */ /* 0x000fe200000000ff */
[----:B------:R-:W-:Y:S01]  /*1070*/  IMAD R8, R35, 0xbd0, RZ ;  /* 0x00000bd023087824 */ /* 0x000fe200078e02ff */
[----:B------:R-:W-:Y:S01]  /*1080*/  ISETP.GE.U32.AND P4, PT, R22, 0xbd0, PT ;  /* 0x00000bd01600780c */ /* 0x000fe20003f86070 */
[----:B------:R-:W-:Y:S02]  /*1090*/  IMAD R21, R21, -0x54, R22 ;  /* 0xffffffac15157824 */ /* 0x000fe400078e0216 */
[----:B------:R-:W-:Y:S02]  /*10a0*/  IMAD.IADD R37, R8, 0x1, R23 ;  /* 0x0000000108257824 */ /* 0x000fe400078e0217 */
[----:B------:R-:W0:Y:S01]  /*10b0*/  LDC.64 R22, c[0x0][0x250] ;  /* 0x00009400ff167b82 */ /* 0x000e220000000a00 */
[----:B------:R-:W-:-:S04]  /*10c0*/  IMAD R18, R21, 0x24, R8 ;  /* 0x0000002415127824 */ /* 0x000fc800078e0208 */
[----:B------:R-:W-:Y:S01]  /*10d0*/  IMAD.IADD R19, R18, 0x1, R19 ;  /* 0x0000000112137824 */ /* 0x000fe200078e0213 */
[----:B------:R-:W-:Y:S01]  /*10e0*/  ISETP.LT.AND P5, PT, R6, 0x1f1e38, !P4 ;  /* 0x001f1e380600780c */ /* 0x000fe200067a1270 */
[----:B------:R-:W-:Y:S02]  /*10f0*/  VIADD R36, R0, 0xfff83db2 ;  /* 0xfff83db200247836 */ /* 0x000fe40000000000 */
[--C-:B0-----:R-:W-:Y:S02]  /*1100*/  IMAD.WIDE R24, R19, 0x4, R22.reuse ;  /* 0x0000000413187825 */ /* 0x101fe400078e0216 */
[----:B------:R-:W0:Y:S02]  /*1110*/  LDC.64 R18, c[0x0][0x258] ;  /* 0x00009600ff127b82 */ /* 0x000e240000000a00 */
[----:B------:R-:W-:Y:S02]  /*1120*/  IMAD.MOV.U32 R28, RZ, RZ, RZ ;  /* 0x000000ffff1c7224 */ /* 0x000fe400078e00ff */
[----:B------:R-:W-:-:S04]  /*1130*/  IMAD.WIDE R22, R37, 0x4, R22 ;  /* 0x0000000425167825 */ /* 0x000fc800078e0216 */
[----:B------:R-:W-:Y:S01]  /*1140*/  IMAD.HI R37, R36, 0x30c30c31, RZ ;  /* 0x30c30c3124257827 */ /* 0x000fe200078e02ff */
[----:B------:R1:W4:Y:S04]  /*1150*/  @P5 LDG.E.EL R28, desc[UR4][R22.64] ;  /* 0x00000004161c5981 */ /* 0x000328000c2e1900 */
[----:B-1----:R-:W-:Y:S01]  /*1160*/  SHF.R.U32.HI R22, RZ, 0x1f, R37 ;  /* 0x0000001fff167819 */ /* 0x002fe20000011625 */
[----:B0-----:R-:W-:-:S04]  /*1170*/  IMAD.WIDE R20, R21, 0x4, R18 ;  /* 0x0000000415147825 */ /* 0x001fc800078e0212 */
[----:B------:R-:W-:Y:S01]  /*1180*/  IMAD.WIDE R18, R33, 0x4, R18 ;  /* 0x0000000421127825 */ /* 0x000fe200078e0212 */
[----:B------:R-:W-:Y:S02]  /*1190*/  CS2R R32, SRZ ;  /* 0x0000000000207805 */ /* 0x000fe4000001ff00 */
[----:B------:R-:W-:-:S04]  /*11a0*/  LEA.HI.SX32 R37, R37, R22, 0x1c ;  /* 0x0000001625257211 */ /* 0x000fc800078fe2ff */
[----:B------:R0:W4:Y:S04]  /*11b0*/  @P5 LDG.E.EL R32, desc[UR4][R20.64] ;  /* 0x0000000414205981 */ /* 0x000128000c2e1900 */
[----:B------:R1:W4:Y:S01]  /*11c0*/  @P5 LDG.E.EL R33, desc[UR4][R18.64] ;  /* 0x0000000412215981 */ /* 0x000322000c2e1900 */
[----:B0-----:R-:W-:-:S04]  /*11d0*/  PRMT R20, R37, 0x9910, RZ ;  /* 0x0000991025147816 */ /* 0x001fc800000000ff */
[----:B-1----:R-:W-:-:S04]  /*11e0*/  SHF.R.S32.HI R18, RZ, 0xf, R20 ;  /* 0x0000000fff127819 */ /* 0x002fc80000011414 */
[----:B------:R-:W-:-:S04]  /*11f0*/  LOP3.LUT R18, R18, 0xffff, RZ, 0xc0, !PT ;  /* 0x0000ffff12127812 */ /* 0x000fc800078ec0ff */
[----:B------:R-:W-:-:S04]  /*1200*/  LEA.HI R18, R18, R37, RZ, 0x14 ;  /* 0x0000002512127211 */ /* 0x000fc800078fa0ff */
[----:B------:R-:W-:Y:S01]  /*1210*/  LOP3.LUT R18, R18, 0xfff0, RZ, 0xc0, !PT ;  /* 0x0000fff012127812 */ /* 0x000fe200078ec0ff */
[----:B------:R-:W-:-:S04]  /*1220*/  IMAD.MOV.U32 R8, RZ, RZ, RZ ;  /* 0x000000ffff087224 */ /* 0x000fc800078e00ff */
[----:B------:R-:W-:Y:S02]  /*1230*/  IMAD.MOV R18, RZ, RZ, -R18 ;  /* 0x000000ffff127224 */ /* 0x000fe400078e0a12 */
[----:B------:R-:W-:Y:S01]  /*1240*/  VIADD R34, R34, 0xfff83db2 ;  /* 0xfff83db222227836 */ /* 0x000fe20000000000 */
[----:B------:R0:W4:Y:S02]  /*1250*/  @P5 LDG.E.EL R8, desc[UR4][R24.64] ;  /* 0x0000000418085981 */ /* 0x000124000c2e1900 */
[----:B------:R-:W-:Y:S01]  /*1260*/  PRMT R18, R18, 0x7710, RZ ;  /* 0x0000771012127816 */ /* 0x000fe200000000ff */
[----:B------:R-:W-:-:S04]  /*1270*/  IMAD R23, R37, -0x54, R36 ;  /* 0xffffffac25177824 */ /* 0x000fc800078e0224 */
[----:B------:R-:W-:Y:S02]  /*1280*/  IMAD.IADD R37, R37, 0x1, R18 ;  /* 0x0000000125257824 */ /* 0x000fe400078e0212 */
[----:B0-----:R-:W-:-:S04]  /*1290*/  IMAD.HI R25, R34, 0x30c30c31, RZ ;  /* 0x30c30c3122197827 */ /* 0x001fc800078e02ff */
[----:B------:R-:W-:Y:S01]  /*12a0*/  IMAD R18, R35, 0x540, RZ ;  /* 0x0000054023127824 */ /* 0x000fe200078e02ff */
[----:B------:R-:W-:Y:S02]  /*12b0*/  SHF.R.U32.HI R22, RZ, 0x1f, R25 ;  /* 0x0000001fff167819 */ /* 0x000fe40000011619 */
[----:B------:R-:W-:Y:S01]  /*12c0*/  PRMT R20, R37, 0x9910, RZ ;  /* 0x0000991025147816 */ /* 0x000fe200000000ff */
[----:B------:R-:W-:Y:S01]  /*12d0*/  IMAD R19, R23, 0x10, R18 ;  /* 0x0000001017137824 */ /* 0x000fe200078e0212 */
[----:B------:R-:W-:-:S03]  /*12e0*/  LEA.HI.SX32 R25, R25, R22, 0x1c ;  /* 0x0000001619197211 */ /* 0x000fc600078fe2ff */
[----:B------:R-:W-:Y:S01]  /*12f0*/  IMAD.IADD R19, R19, 0x1, R20 ;  /* 0x0000000113137824 */ /* 0x000fe200078e0214 */
[----:B------:R-:W-:-:S04]  /*1300*/  PRMT R20, R25, 0x9910, RZ ;  /* 0x0000991019147816 */ /* 0x000fc800000000ff */
[----:B------:R-:W-:-:S04]  /*1310*/  SHF.R.S32.HI R20, RZ, 0xf, R20 ;  /* 0x0000000fff147819 */ /* 0x000fc80000011414 */
[----:B------:R-:W-:-:S04]  /*1320*/  LOP3.LUT R20, R20, 0xffff, RZ, 0xc0, !PT ;  /* 0x0000ffff14147812 */ /* 0x000fc800078ec0ff */
[----:B------:R-:W-:-:S04]  /*1330*/  LEA.HI R20, R20, R25, RZ, 0x14 ;  /* 0x0000001914147211 */ /* 0x000fc800078fa0ff */
[----:B------:R-:W-:-:S05]  /*1340*/  LOP3.LUT R20, R20, 0xfff0, RZ, 0xc0, !PT ;  /* 0x0000fff014147812 */ /* 0x000fca00078ec0ff */
[----:B------:R-:W-:-:S05]  /*1350*/  IMAD.MOV R20, RZ, RZ, -R20 ;  /* 0x000000ffff147224 */ /* 0x000fca00078e0a14 */
[----:B------:R-:W-:Y:S01]  /*1360*/  PRMT R20, R20, 0x7710, RZ ;  /* 0x0000771014147816 */ /* 0x000fe200000000ff */
[----:B------:R-:W-:-:S04]  /*1370*/  IMAD R35, R25, -0x54, R34 ;  /* 0xffffffac19237824 */ /* 0x000fc800078e0222 */
[----:B------:R-:W-:-:S05]  /*1380*/  IMAD.IADD R25, R25, 0x1, R20 ;  /* 0x0000000119197824 */ /* 0x000fca00078e0214 */
[----:B------:R-:W-:-:S05]  /*1390*/  PRMT R20, R25, 0x9910, RZ ;  /* 0x0000991019147816 */ /* 0x000fca00000000ff */
[----:B------:R-:W-:-:S04]  /*13a0*/  IMAD R21, R35, 0x10, R20 ;  /* 0x0000001023157824 */ /* 0x000fc800078e0214 */
[----:B------:R-:W-:Y:S02]  /*13b0*/  IMAD.IADD R25, R18, 0x1, R21 ;  /* 0x0000000112197824 */ /* 0x000fe400078e0215 */
[----:B------:R-:W0:Y:S01]  /*13c0*/  LDC.64 R20, c[0x0][0x260] ;  /* 0x00009800ff147b82 */ /* 0x000e220000000a00 */
[----:B------:R-:W-:Y:S01]  /*13d0*/  ISETP.GT.AND P6, PT, R0, 0x7c24d, PT ;  /* 0x0007c24d0000780c */ /* 0x000fe20003fc4270 */
[----:B0-----:R-:W-:-:S04]  /*13e0*/  IMAD.WIDE R18, R19, 0x4, R20 ;  /* 0x0000000413127825 */ /* 0x001fc800078e0214 */
[----:B------:R-:W-:Y:S02]  /*13f0*/  IMAD.WIDE R20, R25, 0x4, R20 ;  /* 0x0000000419147825 */ /* 0x000fe400078e0214 */
[----:B------:R-:W0:Y:S01]  /*1400*/  LDC.64 R24, c[0x0][0x268] ;  /* 0x00009a00ff187b82 */ /* 0x000e220000000a00 */
[----:B------:R-:W-:Y:S01]  /*1410*/  ISETP.LT.AND P6, PT, R6, 0x1f1e38, P6 ;  /* 0x001f1e380600780c */ /* 0x000fe200037c1270 */
[----:B------:R-:W-:Y:S01]  /*1420*/  IMAD.MOV.U32 R34, RZ, RZ, RZ ;  /* 0x000000ffff227224 */ /* 0x000fe200078e00ff */
[----:B------:R-:W-:-:S11]  /*1430*/  CS2R R36, SRZ ;  /* 0x0000000000247805 */ /* 0x000fd6000001ff00 */
[----:B------:R-:W4:Y:S04]  /*1440*/  @P6 LDG.E.EL R34, desc[UR4][R18.64] ;  /* 0x0000000412226981 */ /* 0x000f28000c2e1900 */
[----:B------:R2:W4:Y:S01]  /*1450*/  @P6 LDG.E.EL R36, desc[UR4][R20.64] ;  /* 0x0000000414246981 */ /* 0x000522000c2e1900 */
[----:B0-----:R-:W-:-:S04]  /*1460*/  IMAD.WIDE R22, R23, 0x4, R24 ;  /* 0x0000000417167825 */ /* 0x001fc800078e0218 */
[----:B------:R-:W-:-:S04]  /*1470*/  IMAD.WIDE R24, R35, 0x4, R24 ;  /* 0x0000000423187825 */ /* 0x000fc800078e0218 */
[----:B------:R-:W-:Y:S01]  /*1480*/  IMAD.MOV.U32 R35, RZ, RZ, RZ ;  /* 0x000000ffff237224 */ /* 0x000fe200078e00ff */
[----:B------:R-:W4:Y:S05]  /*1490*/  @P6 LDG.E.EL R37, desc[UR4][R24.64] ;  /* 0x0000000418256981 */ /* 0x000f2a000c2e1900 */
[----:B------:R0:W4:Y:S01]  /*14a0*/  @P6 LDG.E.EL R35, desc[UR4][R22.64] ;  /* 0x0000000416236981 */ /* 0x000122000c2e1900 */
[----:B--2---:R-:W-:Y:S02]  /*14b0*/  SEL R20, R3, RZ, P2 ;  /* 0x000000ff03147207 */ /* 0x004fe40001000000 */
[----:B------:R-:W-:Y:S02]  /*14c0*/  SEL R16, R16, RZ, P1 ;  /* 0x000000ff10107207 */ /* 0x000fe40000800000 */
[----:B------:R-:W-:-:S02]  /*14d0*/  SEL R5, R5, RZ, P1 ;  /* 0x000000ff05057207 */ /* 0x000fc40000800000 */
[----:B-----5:R-:W-:Y:S02]  /*14e0*/  SEL R3, R30, RZ, P1 ;  /* 0x000000ff1e037207 */ /* 0x020fe40000800000 */
[----:B------:R-:W-:Y:S02]  /*14f0*/  SEL R27, R27, RZ, P3 ;  /* 0x000000ff1b1b7207 */ /* 0x000fe40001800000 */
[----:B0-----:R-:W-:Y:S02]  /*1500*/  SEL R22, R13, RZ, P3 ;  /* 0x000000ff0d167207 */ /* 0x001fe40001800000 */
[----:B------:R-:W-:Y:S02]  /*1510*/  SEL R4, R4, RZ, P3 ;  /* 0x000000ff04047207 */ /* 0x000fe40001800000 */
[----:B------:R-:W-:Y:S02]  /*1520*/  SEL R13, R26, RZ, P3 ;  /* 0x000000ff1a0d7207 */ /* 0x000fe40001800000 */
[----:B------:R-:W-:-:S02]  /*1530*/  ISETP.NE.AND P3, PT, R17, RZ, PT ;  /* 0x000000ff1100720c */ /* 0x000fc40003f65270 */
[----:B------:R-:W-:Y:S02]  /*1540*/  SEL R14, R14, RZ, P2 ;  /* 0x000000ff0e0e7207 */ /* 0x000fe40001000000 */
[----:B------:R-:W-:Y:S02]  /*1550*/  SEL R7, R7, RZ, P2 ;  /* 0x000000ff07077207 */ /* 0x000fe40001000000 */
[----:B---3--:R-:W-:Y:S02]  /*1560*/  SEL R12, R12, RZ, P0 ;  /* 0x000000ff0c0c7207 */ /* 0x008fe40000000000 */
[----:B------:R-:W-:Y:S01]  /*1570*/  SEL R9, R9, RZ, P0 ;  /* 0x000000ff09097207 */ /* 0x000fe20000000000 */
[----:B------:R-:W-:Y:S01]  /*1580*/  FADD R22, R22, R27 ;  /* 0x0000001b16167221 */ /* 0x000fe20000000000 */
[----:B------:R-:W-:Y:S01]  /*1590*/  FADD R7, R20, R7 ;  /* 0x0000000714077221 */ /* 0x000fe20000000000 */
[----:B----4-:R-:W-:Y:S02]  /*15a0*/  SEL R28, R28, RZ, P5 ;  /* 0x000000ff1c1c7207 */ /* 0x010fe40002800000 */
[----:B------:R-:W-:-:S02]  /*15b0*/  SEL R32, R32, RZ, P5 ;  /* 0x000000ff20207207 */ /* 0x000fc40002800000 */
[----:B------:R-:W-:-:S05]  /*15c0*/  SEL R33, R33, RZ, P5 ;  /* 0x000000ff21217207 */ /* 0x000fca0002800000 */
[----:B------:R-:W-:Y:S01]  /*15d0*/  FADD R33, R28, R33 ;  /* 0x000000211c217221 */ /* 0x000fe20000000000 */
[----:B------:R-:W-:Y:S01]  /*15e0*/  SEL R17, R8, RZ, P5 ;  /* 0x000000ff08117207 */ /* 0x000fe20002800000 */
[----:B------:R-:W-:Y:S01]  /*15f0*/  FADD R8, R3, R16 ;  /* 0x0000001003087221 */ /* 0x000fe20000000000 */
[----:B------:R-:W-:Y:S01]  /*1600*/  FADD R16, R13, R4 ;  /* 0x000000040d107221 */ /* 0x000fe20000000000 */
[----:B------:R-:W-:Y:S02]  /*1610*/  SEL R13, R10, RZ, P0 ;  /* 0x000000ff0a0d7207 */ /* 0x000fe40000000000 */
[----:B------:R-:W-:Y:S02]  /*1620*/  SEL R4, R11, RZ, P0 ;  /* 0x000000ff0b047207 */ /* 0x000fe40000000000 */
[----:B------:R-:W-:Y:S01]  /*1630*/  ISETP.GE.AND P0, PT, R6, 0x1f1e38, PT ;  /* 0x001f1e380600780c */ /* 0x000fe20003f06270 */
[----:B------:R-:W-:Y:S02]  /*1640*/  FADD R10, R12, R13 ;  /* 0x0000000d0c0a7221 */ /* 0x000fe40000000000 */
[----:B------:R-:W-:Y:S01]  /*1650*/  FADD R11, R4, R9 ;  /* 0x00000009040b7221 */ /* 0x000fe20000000000 */
[----:B------:R-:W-:-:S02]  /*1660*/  SEL R34, R34, RZ, P6 ;  /* 0x000000ff22227207 */ /* 0x000fc40003000000 */
[----:B------:R-:W-:Y:S02]  /*1670*/  SEL R19, R36, RZ, P6 ;  /* 0x000000ff24137207 */ /* 0x000fe40003000000 */
[----:B------:R-:W-:Y:S02]  /*1680*/  SEL R18, R37, RZ, P6 ;  /* 0x000000ff25127207 */ /* 0x000fe40003000000 */
[----:B------:R-:W-:Y:S02]  /*1690*/  SEL R35, R35, RZ, P6 ;  /* 0x000000ff23237207 */ /* 0x000fe40003000000 */
[----:B------:R-:W-:Y:S02]  /*16a0*/  ISETP.NE.AND P6, PT, R15, RZ, PT ;  /* 0x000000ff0f00720c */ /* 0x000fe40003fc5270 */
[----:B------:R-:W-:Y:S02]  /*16b0*/  SEL R15, R2, RZ, P2 ;  /* 0x000000ff020f7207 */ /* 0x000fe40001000000 */
[----:B------:R-:W-:-:S05]  /*16c0*/  SEL R2, R31, RZ, P1 ;  /* 0x000000ff1f027207 */ /* 0x000fca0000800000 */
[----:B------:R-:W-:Y:S02]  /*16d0*/  FADD R5, R5, R2 ;  /* 0x0000000205057221 */ /* 0x000fe40000000000 */
[----:B------:R-:W0:Y:S01]  /*16e0*/  LDC.64 R2, c[0x0][0x270] ;  /* 0x00009c00ff027b82 */ /* 0x000e220000000a00 */
[----:B------:R-:W-:Y:S01]  /*16f0*/  FADD R34, R34, R35 ;  /* 0x0000002322227221 */ /* 0x000fe20000000000 */
[----:B------:R-:W-:Y:S01]  /*1700*/  FADD R18, R19, R18 ;  /* 0x0000001213127221 */ /* 0x000fe20000000000 */
[----:B------:R-:W-:Y:S01]  /*1710*/  ISETP.GT.AND P2, PT, R0, 0x7c24d, PT ;  /* 0x0007c24d0000780c */ /* 0x000fe20003f44270 */
[----:B------:R-:W-:Y:S01]  /*1720*/  FADD R14, R15, R14 ;  /* 0x0000000e0f0e7221 */ /* 0x000fe20000000000 */
[----:B------:R-:W-:Y:S01]  /*1730*/  ISETP.NE.AND P1, PT, R29, RZ, PT ;  /* 0x000000ff1d00720c */ /* 0x000fe20003f25270 */
[----:B------:R-:W-:Y:S01]  /*1740*/  FADD R15, R17, R32 ;  /* 0x00000020110f7221 */ /* 0x000fe20000000000 */
[----:B------:R-:W-:Y:S02]  /*1750*/  @P4 FSEL R15, R34, RZ, P2 ;  /* 0x000000ff220f4208 */ /* 0x000fe40001000000 */
[----:B------:R-:W-:-:S02]  /*1760*/  @P4 FSEL R33, R18, RZ, P2 ;  /* 0x000000ff12214208 */ /* 0x000fc40001000000 */
[----:B------:R-:W-:-:S07]  /*1770*/  ISETP.GE.AND P2, PT, R0, 0x54000, PT ;  /* 0x000540000000780c */ /* 0x000fce0003f46270 */
[----:B------:R-:W-:Y:S02]  /*1780*/  @P1 FSEL R14, R22, R15, !P3 ;  /* 0x0000000f160e1208 */ /* 0x000fe40005800000 */
[----:B------:R-:W-:Y:S01]  /*1790*/  @P1 FSEL R7, R16, R33, !P3 ;  /* 0x0000002110071208 */ /* 0x000fe20005800000 */
[----:B0-----:R-:W-:-:S03]  /*17a0*/  IMAD.WIDE R2, R6, 0x4, R2 ;  /* 0x0000000406027825 */ /* 0x001fc600078e0202 */
[----:B------:R-:W-:Y:S02]  /*17b0*/  @P2 FSEL R10, R5, R14, !P6 ;  /* 0x0000000e050a2208 */ /* 0x000fe40007000000 */
[----:B------:R-:W-:Y:S01]  /*17c0*/  @P2 FSEL R11, R8, R7, !P6 ;  /* 0x00000007080b2208 */ /* 0x000fe20007000000 */
[----:B------:R-:W-:Y:S06]  /*17d0*/  @P0 EXIT ;  /* 0x000000000000094d */ /* 0x000fec0003800000 */
[----:B------:R-:W-:Y:S01]  /*17e0*/  STG.E.64 desc[UR4][R2.64], R10 ;  /* 0x0000000a02007986 */ /* 0x000fe2000c101b04 */
[----:B------:R-:W-:Y:S05]  /*17f0*/  EXIT ;  /* 0x000000000000794d */ /* 0x000fea0003800000 */
.L_x_0:
[----:B------:R-:W-:-:S00]  /*1800*/  BRA `(.L_x_0) ;  /* 0xfffffffc00fc7947 */ /* 0x000fc0000383ffff */
[----:B------:R-:W-:-:S00]  /*1810*/  NOP ;  /* 0x0000000000007918 */ /* 0x000fc00000000000 */
        /* <DEDUP_REMOVED lines=14> */
.L_x_1:


//--------------------- .nv.constant0.triton_poi_fused_cat_20 --------------------------
	.section	.nv.constant0.triton_poi_fused_cat_20,"a",@progbits
	.sectionflags	@""
	.align	4
.nv.constant0.triton_poi_fused_cat_20:
	.zero		636
